//
// Generated by NVIDIA NVVM Compiler
//
// Compiler Build ID: CL-36424714
// Cuda compilation tools, release 13.0, V13.0.88
// Based on NVVM 20.0.0
//

.version 9.0
.target sm_100
.address_size 64

	// .globl	_Z15vectorAddKernelPdS_S_i

.visible .entry _Z15vectorAddKernelPdS_S_i(
	.param .u64 .ptr .align 1 _Z15vectorAddKernelPdS_S_i_param_0,
	.param .u64 .ptr .align 1 _Z15vectorAddKernelPdS_S_i_param_1,
	.param .u64 .ptr .align 1 _Z15vectorAddKernelPdS_S_i_param_2,
	.param .u32 _Z15vectorAddKernelPdS_S_i_param_3
)
{
	.reg .pred 	%p<2>;
	.reg .b32 	%r<6>;
	.reg .b64 	%rd<11>;
	.reg .b64 	%fd<4>;

	ld.param.u64 	%rd1, [_Z15vectorAddKernelPdS_S_i_param_0];
	ld.param.u64 	%rd2, [_Z15vectorAddKernelPdS_S_i_param_1];
	ld.param.u64 	%rd3, [_Z15vectorAddKernelPdS_S_i_param_2];
	ld.param.u32 	%r2, [_Z15vectorAddKernelPdS_S_i_param_3];
	mov.u32 	%r3, %ctaid.x;
	mov.u32 	%r4, %ntid.x;
	mov.u32 	%r5, %tid.x;
	mad.lo.s32 	%r1, %r3, %r4, %r5;
	setp.ge.s32 	%p1, %r1, %r2;
	@%p1 bra 	$L__BB0_2;
	cvta.to.global.u64 	%rd4, %rd1;
	cvta.to.global.u64 	%rd5, %rd2;
	cvta.to.global.u64 	%rd6, %rd3;
	mul.wide.s32 	%rd7, %r1, 8;
	add.s64 	%rd8, %rd4, %rd7;
	ld.global.f64 	%fd1, [%rd8];
	add.s64 	%rd9, %rd5, %rd7;
	ld.global.f64 	%fd2, [%rd9];
	add.f64 	%fd3, %fd1, %fd2;
	add.s64 	%rd10, %rd6, %rd7;
	st.global.f64 	[%rd10], %fd3;
$L__BB0_2:
	ret;

}
	// .globl	_Z15vectorSubKernelPdS_S_i
.visible .entry _Z15vectorSubKernelPdS_S_i(
	.param .u64 .ptr .align 1 _Z15vectorSubKernelPdS_S_i_param_0,
	.param .u64 .ptr .align 1 _Z15vectorSubKernelPdS_S_i_param_1,
	.param .u64 .ptr .align 1 _Z15vectorSubKernelPdS_S_i_param_2,
	.param .u32 _Z15vectorSubKernelPdS_S_i_param_3
)
{
	.reg .pred 	%p<2>;
	.reg .b32 	%r<6>;
	.reg .b64 	%rd<11>;
	.reg .b64 	%fd<4>;

	ld.param.u64 	%rd1, [_Z15vectorSubKernelPdS_S_i_param_0];
	ld.param.u64 	%rd2, [_Z15vectorSubKernelPdS_S_i_param_1];
	ld.param.u64 	%rd3, [_Z15vectorSubKernelPdS_S_i_param_2];
	ld.param.u32 	%r2, [_Z15vectorSubKernelPdS_S_i_param_3];
	mov.u32 	%r3, %ctaid.x;
	mov.u32 	%r4, %ntid.x;
	mov.u32 	%r5, %tid.x;
	mad.lo.s32 	%r1, %r3, %r4, %r5;
	setp.ge.s32 	%p1, %r1, %r2;
	@%p1 bra 	$L__BB1_2;
	cvta.to.global.u64 	%rd4, %rd1;
	cvta.to.global.u64 	%rd5, %rd2;
	cvta.to.global.u64 	%rd6, %rd3;
	mul.wide.s32 	%rd7, %r1, 8;
	add.s64 	%rd8, %rd4, %rd7;
	ld.global.f64 	%fd1, [%rd8];
	add.s64 	%rd9, %rd5, %rd7;
	ld.global.f64 	%fd2, [%rd9];
	sub.f64 	%fd3, %fd1, %fd2;
	add.s64 	%rd10, %rd6, %rd7;
	st.global.f64 	[%rd10], %fd3;
$L__BB1_2:
	ret;

}
	// .globl	_Z15vectorMulKernelPdS_S_i
.visible .entry _Z15vectorMulKernelPdS_S_i(
	.param .u64 .ptr .align 1 _Z15vectorMulKernelPdS_S_i_param_0,
	.param .u64 .ptr .align 1 _Z15vectorMulKernelPdS_S_i_param_1,
	.param .u64 .ptr .align 1 _Z15vectorMulKernelPdS_S_i_param_2,
	.param .u32 _Z15vectorMulKernelPdS_S_i_param_3
)
{
	.reg .pred 	%p<2>;
	.reg .b32 	%r<6>;
	.reg .b64 	%rd<11>;
	.reg .b64 	%fd<4>;

	ld.param.u64 	%rd1, [_Z15vectorMulKernelPdS_S_i_param_0];
	ld.param.u64 	%rd2, [_Z15vectorMulKernelPdS_S_i_param_1];
	ld.param.u64 	%rd3, [_Z15vectorMulKernelPdS_S_i_param_2];
	ld.param.u32 	%r2, [_Z15vectorMulKernelPdS_S_i_param_3];
	mov.u32 	%r3, %ctaid.x;
	mov.u32 	%r4, %ntid.x;
	mov.u32 	%r5, %tid.x;
	mad.lo.s32 	%r1, %r3, %r4, %r5;
	setp.ge.s32 	%p1, %r1, %r2;
	@%p1 bra 	$L__BB2_2;
	cvta.to.global.u64 	%rd4, %rd1;
	cvta.to.global.u64 	%rd5, %rd2;
	cvta.to.global.u64 	%rd6, %rd3;
	mul.wide.s32 	%rd7, %r1, 8;
	add.s64 	%rd8, %rd4, %rd7;
	ld.global.f64 	%fd1, [%rd8];
	add.s64 	%rd9, %rd5, %rd7;
	ld.global.f64 	%fd2, [%rd9];
	mul.f64 	%fd3, %fd1, %fd2;
	add.s64 	%rd10, %rd6, %rd7;
	st.global.f64 	[%rd10], %fd3;
$L__BB2_2:
	ret;

}


// ===== COMPILED SASS (sm_100) =====

	.target	sm_100

	.elftype	@"ET_EXEC"


//--------------------- .note.nv.tkinfo           --------------------------
	.section	.note.nv.tkinfo,"",@"SHT_NOTE"
	.sectionflags	@"SHF_NOTE_NV_TKINFO"
	.tkinfo
        /*0018*/ 	.word	0x00000002
        /*0030*/ 	.string	""
        /*0030*/ 	.string	"ptxas"
        /*0030*/ 	.string	"Cuda compilation tools, release 13.0, V13.0.88"
        /*0030*/ 	.string	"Build cuda_13.0.r13.0/compiler.36424714_0"
        /*0030*/ 	.string	"-arch sm_100 -m 64 "



//--------------------- .note.nv.cuinfo           --------------------------
	.section	.note.nv.cuinfo,"",@"SHT_NOTE"
	.sectionflags	@"SHF_NOTE_NV_CUINFO"
        /*0018*/ 	.short	0x0002
        /*001a*/ 	.short	0x0064
        /*001c*/ 	.short	0x0082
	.zero		2


//--------------------- .nv.info                  --------------------------
	.section	.nv.info,"",@"SHT_CUDA_INFO"
	.align	4


	//----- nvinfo : EIATTR_REGCOUNT
	.align		4
        /*0000*/ 	.byte	0x04, 0x2f
        /*0002*/ 	.short	(.L_1 - .L_0)
	.align		4
.L_0:
        /*0004*/ 	.word	index@(_Z15vectorAddKernelPdS_S_i)
        /*0008*/ 	.word	0x0000000e


	//----- nvinfo : EIATTR_FRAME_SIZE
	.align		4
.L_1:
        /*000c*/ 	.byte	0x04, 0x11
        /*000e*/ 	.short	(.L_3 - .L_2)
	.align		4
.L_2:
        /*0010*/ 	.word	index@(_Z15vectorAddKernelPdS_S_i)
        /*0014*/ 	.word	0x00000000


	//----- nvinfo : EIATTR_REGCOUNT
	.align		4
.L_3:
        /*0018*/ 	.byte	0x04, 0x2f
        /*001a*/ 	.short	(.L_5 - .L_4)
	.align		4
.L_4:
        /*001c*/ 	.word	index@(_Z15vectorSubKernelPdS_S_i)
        /*0020*/ 	.word	0x0000000e


	//----- nvinfo : EIATTR_FRAME_SIZE
	.align		4
.L_5:
        /*0024*/ 	.byte	0x04, 0x11
        /*0026*/ 	.short	(.L_7 - .L_6)
	.align		4
.L_6:
        /*0028*/ 	.word	index@(_Z15vectorSubKernelPdS_S_i)
        /*002c*/ 	.word	0x00000000


	//----- nvinfo : EIATTR_REGCOUNT
	.align		4
.L_7:
        /*0030*/ 	.byte	0x04, 0x2f
        /*0032*/ 	.short	(.L_9 - .L_8)
	.align		4
.L_8:
        /*0034*/ 	.word	index@(_Z15vectorMulKernelPdS_S_i)
        /*0038*/ 	.word	0x0000000e


	//----- nvinfo : EIATTR_FRAME_SIZE
	.align		4
.L_9:
        /*003c*/ 	.byte	0x04, 0x11
        /*003e*/ 	.short	(.L_11 - .L_10)
	.align		4
.L_10:
        /*0040*/ 	.word	index@(_Z15vectorMulKernelPdS_S_i)
        /*0044*/ 	.word	0x00000000


	//----- nvinfo : EIATTR_MIN_STACK_SIZE
	.align		4
.L_11:
        /*0048*/ 	.byte	0x04, 0x12
        /*004a*/ 	.short	(.L_13 - .L_12)
	.align		4
.L_12:
        /*004c*/ 	.word	index@(_Z15vectorMulKernelPdS_S_i)
        /*0050*/ 	.word	0x00000000


	//----- nvinfo : EIATTR_MIN_STACK_SIZE
	.align		4
.L_13:
        /*0054*/ 	.byte	0x04, 0x12
        /*0056*/ 	.short	(.L_15 - .L_14)
	.align		4
.L_14:
        /*0058*/ 	.word	index@(_Z15vectorSubKernelPdS_S_i)
        /*005c*/ 	.word	0x00000000


	//----- nvinfo : EIATTR_MIN_STACK_SIZE
	.align		4
.L_15:
        /*0060*/ 	.byte	0x04, 0x12
        /*0062*/ 	.short	(.L_17 - .L_16)
	.align		4
.L_16:
        /*0064*/ 	.word	index@(_Z15vectorAddKernelPdS_S_i)
        /*0068*/ 	.word	0x00000000
.L_17:


//--------------------- .nv.compat                --------------------------
	.section	.nv.compat,"",@"SHT_CUDA_COMPAT_INFO"
	.align	4
        /*0000*/ 	.byte	0x02, 0x09, 0x00, 0x00, 0x02, 0x02, 0x01, 0x00, 0x02, 0x05, 0x05, 0x00, 0x03, 0x07, 0x01, 0x01
        /*0010*/ 	.byte	0x02, 0x03, 0x00, 0x00, 0x02, 0x06, 0x01, 0x00, 0x04, 0x0b, 0x08, 0x00, 0x01, 0x00, 0x00, 0x00
        /*0020*/ 	.byte	0x00, 0x00, 0x00, 0x00


//--------------------- .nv.info._Z15vectorMulKernelPdS_S_i --------------------------
	.section	.nv.info._Z15vectorMulKernelPdS_S_i,"",@"SHT_CUDA_INFO"
	.sectionflags	@""
	.align	4


	//----- nvinfo : EIATTR_CUDA_API_VERSION
	.align		4
        /*0000*/ 	.byte	0x04, 0x37
        /*0002*/ 	.short	(.L_19 - .L_18)
.L_18:
        /*0004*/ 	.word	0x00000082


	//----- nvinfo : EIATTR_KPARAM_INFO
	.align		4
.L_19:
        /*0008*/ 	.byte	0x04, 0x17
        /*000a*/ 	.short	(.L_21 - .L_20)
.L_20:
        /*000c*/ 	.word	0x00000000
        /*0010*/ 	.short	0x0003
        /*0012*/ 	.short	0x0018
        /*0014*/ 	.byte	0x00, 0xf0, 0x11, 0x00


	//----- nvinfo : EIATTR_KPARAM_INFO
	.align		4
.L_21:
        /*0018*/ 	.byte	0x04, 0x17
        /*001a*/ 	.short	(.L_23 - .L_22)
.L_22:
        /*001c*/ 	.word	0x00000000
        /*0020*/ 	.short	0x0002
        /*0022*/ 	.short	0x0010
        /*0024*/ 	.byte	0x00, 0xf5, 0x21, 0x00


	//----- nvinfo : EIATTR_KPARAM_INFO
	.align		4
.L_23:
        /*0028*/ 	.byte	0x04, 0x17
        /*002a*/ 	.short	(.L_25 - .L_24)
.L_24:
        /*002c*/ 	.word	0x00000000
        /*0030*/ 	.short	0x0001
        /*0032*/ 	.short	0x0008
        /*0034*/ 	.byte	0x00, 0xf5, 0x21, 0x00


	//----- nvinfo : EIATTR_KPARAM_INFO
	.align		4
.L_25:
        /*0038*/ 	.byte	0x04, 0x17
        /*003a*/ 	.short	(.L_27 - .L_26)
.L_26:
        /*003c*/ 	.word	0x00000000
        /*0040*/ 	.short	0x0000
        /*0042*/ 	.short	0x0000
        /*0044*/ 	.byte	0x00, 0xf5, 0x21, 0x00


	//----- nvinfo : EIATTR_SPARSE_MMA_MASK
	.align		4
.L_27:
        /*0048*/ 	.byte	0x03, 0x50
        /*004a*/ 	.short	0x0000


	//----- nvinfo : EIATTR_MAXREG_COUNT
	.align		4
        /*004c*/ 	.byte	0x03, 0x1b
        /*004e*/ 	.short	0x00ff


	//----- nvinfo : EIATTR_MERCURY_ISA_VERSION
	.align		4
        /*0050*/ 	.byte	0x03, 0x5f
        /*0052*/ 	.short	0x0101


	//----- nvinfo : EIATTR_VRC_CTA_INIT_COUNT
	.align		4
        /*0054*/ 	.byte	0x02, 0x4a
	.zero		1
	.zero		1


	//----- nvinfo : EIATTR_EXIT_INSTR_OFFSETS
	.align		4
        /*0058*/ 	.byte	0x04, 0x1c
        /*005a*/ 	.short	(.L_29 - .L_28)


	//   ....[0]....
.L_28:
        /*005c*/ 	.word	0x00000070


	//   ....[1]....
        /*0060*/ 	.word	0x00000130


	//----- nvinfo : EIATTR_CBANK_PARAM_SIZE
	.align		4
.L_29:
        /*0064*/ 	.byte	0x03, 0x19
        /*0066*/ 	.short	0x001c


	//----- nvinfo : EIATTR_PARAM_CBANK
	.align		4
        /*0068*/ 	.byte	0x04, 0x0a
        /*006a*/ 	.short	(.L_31 - .L_30)
	.align		4
.L_30:
        /*006c*/ 	.word	index@(.nv.constant0._Z15vectorMulKernelPdS_S_i)
        /*0070*/ 	.short	0x0380
        /*0072*/ 	.short	0x001c


	//----- nvinfo : EIATTR_SW_WAR
	.align		4
.L_31:
        /*0074*/ 	.byte	0x04, 0x36
        /*0076*/ 	.short	(.L_33 - .L_32)
.L_32:
        /*0078*/ 	.word	0x00000008
.L_33:


//--------------------- .nv.info._Z15vectorSubKernelPdS_S_i --------------------------
	.section	.nv.info._Z15vectorSubKernelPdS_S_i,"",@"SHT_CUDA_INFO"
	.sectionflags	@""
	.align	4


	//----- nvinfo : EIATTR_CUDA_API_VERSION
	.align		4
        /*0000*/ 	.byte	0x04, 0x37
        /*0002*/ 	.short	(.L_35 - .L_34)
.L_34:
        /*0004*/ 	.word	0x00000082


	//----- nvinfo : EIATTR_KPARAM_INFO
	.align		4
.L_35:
        /*0008*/ 	.byte	0x04, 0x17
        /*000a*/ 	.short	(.L_37 - .L_36)
.L_36:
        /*000c*/ 	.word	0x00000000
        /*0010*/ 	.short	0x0003
        /*0012*/ 	.short	0x0018
        /*0014*/ 	.byte	0x00, 0xf0, 0x11, 0x00


	//----- nvinfo : EIATTR_KPARAM_INFO
	.align		4
.L_37:
        /*0018*/ 	.byte	0x04, 0x17
        /*001a*/ 	.short	(.L_39 - .L_38)
.L_38:
        /*001c*/ 	.word	0x00000000
        /*0020*/ 	.short	0x0002
        /*0022*/ 	.short	0x0010
        /*0024*/ 	.byte	0x00, 0xf5, 0x21, 0x00


	//----- nvinfo : EIATTR_KPARAM_INFO
	.align		4
.L_39:
        /*0028*/ 	.byte	0x04, 0x17
        /*002a*/ 	.short	(.L_41 - .L_40)
.L_40:
        /*002c*/ 	.word	0x00000000
        /*0030*/ 	.short	0x0001
        /*0032*/ 	.short	0x0008
        /*0034*/ 	.byte	0x00, 0xf5, 0x21, 0x00


	//----- nvinfo : EIATTR_KPARAM_INFO
	.align		4
.L_41:
        /*0038*/ 	.byte	0x04, 0x17
        /*003a*/ 	.short	(.L_43 - .L_42)
.L_42:
        /*003c*/ 	.word	0x00000000
        /*0040*/ 	.short	0x0000
        /*0042*/ 	.short	0x0000
        /*0044*/ 	.byte	0x00, 0xf5, 0x21, 0x00


	//----- nvinfo : EIATTR_SPARSE_MMA_MASK
	.align		4
.L_43:
        /*0048*/ 	.byte	0x03, 0x50
        /*004a*/ 	.short	0x0000


	//----- nvinfo : EIATTR_MAXREG_COUNT
	.align		4
        /*004c*/ 	.byte	0x03, 0x1b
        /*004e*/ 	.short	0x00ff


	//----- nvinfo : EIATTR_MERCURY_ISA_VERSION
	.align		4
        /*0050*/ 	.byte	0x03, 0x5f
        /*0052*/ 	.short	0x0101


	//----- nvinfo : EIATTR_VRC_CTA_INIT_COUNT
	.align		4
        /*0054*/ 	.byte	0x02, 0x4a
	.zero		1
	.zero		1


	//----- nvinfo : EIATTR_EXIT_INSTR_OFFSETS
	.align		4
        /*0058*/ 	.byte	0x04, 0x1c
        /*005a*/ 	.short	(.L_45 - .L_44)


	//   ....[0]....
.L_44:
        /*005c*/ 	.word	0x00000070


	//   ....[1]....
        /*0060*/ 	.word	0x00000130


	//----- nvinfo : EIATTR_CBANK_PARAM_SIZE
	.align		4
.L_45:
        /*0064*/ 	.byte	0x03, 0x19
        /*0066*/ 	.short	0x001c


	//----- nvinfo : EIATTR_PARAM_CBANK
	.align		4
        /*0068*/ 	.byte	0x04, 0x0a
        /*006a*/ 	.short	(.L_47 - .L_46)
	.align		4
.L_46:
        /*006c*/ 	.word	index@(.nv.constant0._Z15vectorSubKernelPdS_S_i)
        /*0070*/ 	.short	0x0380
        /*0072*/ 	.short	0x001c


	//----- nvinfo : EIATTR_SW_WAR
	.align		4
.L_47:
        /*0074*/ 	.byte	0x04, 0x36
        /*0076*/ 	.short	(.L_49 - .L_48)
.L_48:
        /*0078*/ 	.word	0x00000008
.L_49:


//--------------------- .nv.info._Z15vectorAddKernelPdS_S_i --------------------------
	.section	.nv.info._Z15vectorAddKernelPdS_S_i,"",@"SHT_CUDA_INFO"
	.sectionflags	@""
	.align	4


	//----- nvinfo : EIATTR_CUDA_API_VERSION
	.align		4
        /*0000*/ 	.byte	0x04, 0x37
        /*0002*/ 	.short	(.L_51 - .L_50)
.L_50:
        /*0004*/ 	.word	0x00000082


	//----- nvinfo : EIATTR_KPARAM_INFO
	.align		4
.L_51:
        /*0008*/ 	.byte	0x04, 0x17
        /*000a*/ 	.short	(.L_53 - .L_52)
.L_52:
        /*000c*/ 	.word	0x00000000
        /*0010*/ 	.short	0x0003
        /*0012*/ 	.short	0x0018
        /*0014*/ 	.byte	0x00, 0xf0, 0x11, 0x00


	//----- nvinfo : EIATTR_KPARAM_INFO
	.align		4
.L_53:
        /*0018*/ 	.byte	0x04, 0x17
        /*001a*/ 	.short	(.L_55 - .L_54)
.L_54:
        /*001c*/ 	.word	0x00000000
        /*0020*/ 	.short	0x0002
        /*0022*/ 	.short	0x0010
        /*0024*/ 	.byte	0x00, 0xf5, 0x21, 0x00


	//----- nvinfo : EIATTR_KPARAM_INFO
	.align		4
.L_55:
        /*0028*/ 	.byte	0x04, 0x17
        /*002a*/ 	.short	(.L_57 - .L_56)
.L_56:
        /*002c*/ 	.word	0x00000000
        /*0030*/ 	.short	0x0001
        /*0032*/ 	.short	0x0008
        /*0034*/ 	.byte	0x00, 0xf5, 0x21, 0x00


	//----- nvinfo : EIATTR_KPARAM_INFO
	.align		4
.L_57:
        /*0038*/ 	.byte	0x04, 0x17
        /*003a*/ 	.short	(.L_59 - .L_58)
.L_58:
        /*003c*/ 	.word	0x00000000
        /*0040*/ 	.short	0x0000
        /*0042*/ 	.short	0x0000
        /*0044*/ 	.byte	0x00, 0xf5, 0x21, 0x00


	//----- nvinfo : EIATTR_SPARSE_MMA_MASK
	.align		4
.L_59:
        /*0048*/ 	.byte	0x03, 0x50
        /*004a*/ 	.short	0x0000


	//----- nvinfo : EIATTR_MAXREG_COUNT
	.align		4
        /*004c*/ 	.byte	0x03, 0x1b
        /*004e*/ 	.short	0x00ff


	//----- nvinfo : EIATTR_MERCURY_ISA_VERSION
	.align		4
        /*0050*/ 	.byte	0x03, 0x5f
        /*0052*/ 	.short	0x0101


	//----- nvinfo : EIATTR_VRC_CTA_INIT_COUNT
	.align		4
        /*0054*/ 	.byte	0x02, 0x4a
	.zero		1
	.zero		1


	//----- nvinfo : EIATTR_EXIT_INSTR_OFFSETS
	.align		4
        /*0058*/ 	.byte	0x04, 0x1c
        /*005a*/ 	.short	(.L_61 - .L_60)


	//   ....[0]....
.L_60:
        /*005c*/ 	.word	0x00000070


	//   ....[1]....
        /*0060*/ 	.word	0x00000130


	//----- nvinfo : EIATTR_CBANK_PARAM_SIZE
	.align		4
.L_61:
        /*0064*/ 	.byte	0x03, 0x19
        /*0066*/ 	.short	0x001c


	//----- nvinfo : EIATTR_PARAM_CBANK
	.align		4
        /*0068*/ 	.byte	0x04, 0x0a
        /*006a*/ 	.short	(.L_63 - .L_62)
	.align		4
.L_62:
        /*006c*/ 	.word	index@(.nv.constant0._Z15vectorAddKernelPdS_S_i)
        /*0070*/ 	.short	0x0380
        /*0072*/ 	.short	0x001c


	//----- nvinfo : EIATTR_SW_WAR
	.align		4
.L_63:
        /*0074*/ 	.byte	0x04, 0x36
        /*0076*/ 	.short	(.L_65 - .L_64)
.L_64:
        /*0078*/ 	.word	0x00000008
.L_65:


//--------------------- .nv.callgraph             --------------------------
	.section	.nv.callgraph,"",@"SHT_CUDA_CALLGRAPH"
	.align	4
	.sectionentsize	8
	.align		4
        /*0000*/ 	.word	0x00000000
	.align		4
        /*0004*/ 	.word	0xffffffff
	.align		4
        /*0008*/ 	.word	0x00000000
	.align		4
        /*000c*/ 	.word	0xfffffffe
	.align		4
        /*0010*/ 	.word	0x00000000
	.align		4
        /*0014*/ 	.word	0xfffffffd
	.align		4
        /*0018*/ 	.word	0x00000000
	.align		4
        /*001c*/ 	.word	0xfffffffc


//--------------------- .text._Z15vectorMulKernelPdS_S_i --------------------------
	.section	.text._Z15vectorMulKernelPdS_S_i,"ax",@progbits
	.align	128
        .global         _Z15vectorMulKernelPdS_S_i
        .type           _Z15vectorMulKernelPdS_S_i,@function
        .size           _Z15vectorMulKernelPdS_S_i,(.L_x_3 - _Z15vectorMulKernelPdS_S_i)
        .other          _Z15vectorMulKernelPdS_S_i,@"STO_CUDA_ENTRY STV_DEFAULT"
_Z15vectorMulKernelPdS_S_i:
.text._Z15vectorMulKernelPdS_S_i:
[----:B------:R-:W-:Y:S01]  /*0000*/  LDC R1, c[0x0][0x37c] ;  /* 0x0000df00ff017b82 */ /* 0x000fe20000000800 */
[----:B------:R-:W0:Y:S07]  /*0010*/  S2R R0, SR_TID.X ;  /* 0x0000000000007919 */ /* 0x000e2e0000002100 */
[----:B------:R-:W0:Y:S01]  /*0020*/  S2UR UR4, SR_CTAID.X ;  /* 0x00000000000479c3 */ /* 0x000e220000002500 */
[----:B------:R-:W1:Y:S07]  /*0030*/  LDCU UR5, c[0x0][0x398] ;  /* 0x00007300ff0577ac */ /* 0x000e6e0008000800 */
[----:B------:R-:W0:Y:S02]  /*0040*/  LDC R11, c[0x0][0x360] ;  /* 0x0000d800ff0b7b82 */ /* 0x000e240000000800 */
[----:B0-----:R-:W-:-:S05]  /*0050*/  IMAD R11, R11, UR4, R0 ;  /* 0x000000040b0b7c24 */ /* 0x001fca000f8e0200 */
[----:B-1----:R-:W-:-:S13]  /*0060*/  ISETP.GE.AND P0, PT, R11, UR5, PT ;  /* 0x000000050b007c0c */ /* 0x002fda000bf06270 */
[----:B------:R-:W-:Y:S05]  /*0070*/  @P0 EXIT ;  /* 0x000000000000094d */ /* 0x000fea0003800000 */
[----:B------:R-:W0:Y:S01]  /*0080*/  LDC.64 R2, c[0x0][0x380] ;  /* 0x0000e000ff027b82 */ /* 0x000e220000000a00 */
[----:B------:R-:W1:Y:S07]  /*0090*/  LDCU.64 UR4, c[0x0][0x358] ;  /* 0x00006b00ff0477ac */ /* 0x000e6e0008000a00 */
[----:B------:R-:W2:Y:S08]  /*00a0*/  LDC.64 R4, c[0x0][0x388] ;  /* 0x0000e200ff047b82 */ /* 0x000eb00000000a00 */
[----:B------:R-:W3:Y:S01]  /*00b0*/  LDC.64 R8, c[0x0][0x390] ;  /* 0x0000e400ff087b82 */ /* 0x000ee20000000a00 */
[----:B0-----:R-:W-:-:S06]  /*00c0*/  IMAD.WIDE R2, R11, 0x8, R2 ;  /* 0x000000080b027825 */ /* 0x001fcc00078e0202 */
[----:B-1----:R-:W4:Y:S01]  /*00d0*/  LDG.E.64 R2, desc[UR4][R2.64] ;  /* 0x0000000402027981 */ /* 0x002f22000c1e1b00 */
[----:B--2---:R-:W-:-:S06]  /*00e0*/  IMAD.WIDE R4, R11, 0x8, R4 ;  /* 0x000000080b047825 */ /* 0x004fcc00078e0204 */
[----:B------:R-:W4:Y:S01]  /*00f0*/  LDG.E.64 R4, desc[UR4][R4.64] ;  /* 0x0000000404047981 */ /* 0x000f22000c1e1b00 */
[----:B---3--:R-:W-:Y:S01]  /*0100*/  IMAD.WIDE R8, R11, 0x8, R8 ;  /* 0x000000080b087825 */ /* 0x008fe200078e0208 */
[----:B----4-:R-:W-:-:S07]  /*0110*/  DMUL R6, R2, R4 ;  /* 0x0000000402067228 */ /* 0x010fce0000000000 */
[----:B------:R-:W-:Y:S01]  /*0120*/  STG.E.64 desc[UR4][R8.64], R6 ;  /* 0x0000000608007986 */ /* 0x000fe2000c101b04 */
[----:B------:R-:W-:Y:S05]  /*0130*/  EXIT ;  /* 0x000000000000794d */ /* 0x000fea0003800000 */
.L_x_0:
[----:B------:R-:W-:-:S00]  /*0140*/  BRA `(.L_x_0) ;  /* 0xfffffffc00fc7947 */ /* 0x000fc0000383ffff */
[----:B------:R-:W-:-:S00]  /*0150*/  NOP ;  /* 0x0000000000007918 */ /* 0x000fc00000000000 */
        /* <DEDUP_REMOVED lines=10> */
.L_x_3:


//--------------------- .text._Z15vectorSubKernelPdS_S_i --------------------------
	.section	.text._Z15vectorSubKernelPdS_S_i,"ax",@progbits
	.align	128
        .global         _Z15vectorSubKernelPdS_S_i
        .type           _Z15vectorSubKernelPdS_S_i,@function
        .size           _Z15vectorSubKernelPdS_S_i,(.L_x_4 - _Z15vectorSubKernelPdS_S_i)
        .other          _Z15vectorSubKernelPdS_S_i,@"STO_CUDA_ENTRY STV_DEFAULT"
_Z15vectorSubKernelPdS_S_i:
.text._Z15vectorSubKernelPdS_S_i:
        /* <DEDUP_REMOVED lines=17> */
[----:B----4-:R-:W-:-:S07]  /*0110*/  DADD R6, R2, -R4 ;  /* 0x0000000002067229 */ /* 0x010fce0000000804 */
[----:B------:R-:W-:Y:S01]  /*0120*/  STG.E.64 desc[UR4][R8.64], R6 ;  /* 0x0000000608007986 */ /* 0x000fe2000c101b04 */
[----:B------:R-:W-:Y:S05]  /*0130*/  EXIT ;  /* 0x000000000000794d */ /* 0x000fea0003800000 */
.L_x_1:
        /* <DEDUP_REMOVED lines=12> */
.L_x_4:


//--------------------- .text._Z15vectorAddKernelPdS_S_i --------------------------
	.section	.text._Z15vectorAddKernelPdS_S_i,"ax",@progbits
	.align	128
        .global         _Z15vectorAddKernelPdS_S_i
        .type           _Z15vectorAddKernelPdS_S_i,@function
        .size           _Z15vectorAddKernelPdS_S_i,(.L_x_5 - _Z15vectorAddKernelPdS_S_i)
        .other          _Z15vectorAddKernelPdS_S_i,@"STO_CUDA_ENTRY STV_DEFAULT"
_Z15vectorAddKernelPdS_S_i:
.text._Z15vectorAddKernelPdS_S_i:
        /* <DEDUP_REMOVED lines=17> */
[----:B----4-:R-:W-:-:S07]  /*0110*/  DADD R6, R2, R4 ;  /* 0x0000000002067229 */ /* 0x010fce0000000004 */
[----:B------:R-:W-:Y:S01]  /*0120*/  STG.E.64 desc[UR4][R8.64], R6 ;  /* 0x0000000608007986 */ /* 0x000fe2000c101b04 */
[----:B------:R-:W-:Y:S05]  /*0130*/  EXIT ;  /* 0x000000000000794d */ /* 0x000fea0003800000 */
.L_x_2:
        /* <DEDUP_REMOVED lines=12> */
.L_x_5:


//--------------------- .nv.shared.reserved.0     --------------------------
	.section	.nv.shared.reserved.0,"aw",@nobits
	.weak		__nv_reservedSMEM_offset_0_alias
	.size		__nv_reservedSMEM_offset_0_alias, 0, 64
	.other		__nv_reservedSMEM_offset_0_alias,@"STO_CUDA_RESERVED_SHARED STV_DEFAULT"
__nv_reservedSMEM_offset_0_alias:
	.zero		0
	.zero		64


//--------------------- .nv.constant0._Z15vectorMulKernelPdS_S_i --------------------------
	.section	.nv.constant0._Z15vectorMulKernelPdS_S_i,"a",@progbits
	.sectionflags	@""
	.align	4
.nv.constant0._Z15vectorMulKernelPdS_S_i:
	.zero		924


//--------------------- .nv.constant0._Z15vectorSubKernelPdS_S_i --------------------------
	.section	.nv.constant0._Z15vectorSubKernelPdS_S_i,"a",@progbits
	.sectionflags	@""
	.align	4
.nv.constant0._Z15vectorSubKernelPdS_S_i:
	.zero		924


//--------------------- .nv.constant0._Z15vectorAddKernelPdS_S_i --------------------------
	.section	.nv.constant0._Z15vectorAddKernelPdS_S_i,"a",@progbits
	.sectionflags	@""
	.align	4
.nv.constant0._Z15vectorAddKernelPdS_S_i:
	.zero		924


//--------------------- SYMBOLS --------------------------

	.type		.nv.reservedSmem.offset0,@object
	.size		.nv.reservedSmem.offset0,0x4
